//
// Generated by NVIDIA NVVM Compiler
//
// Compiler Build ID: CL-36424714
// Cuda compilation tools, release 13.0, V13.0.88
// Based on NVVM 20.0.0
//

.version 9.0
.target sm_100
.address_size 64

	// .globl	_Z7FindMinPi

.visible .entry _Z7FindMinPi(
	.param .u64 .ptr .align 1 _Z7FindMinPi_param_0
)
{
	.reg .pred 	%p<4>;
	.reg .b32 	%r<14>;
	.reg .b64 	%rd<7>;

	ld.param.u64 	%rd3, [_Z7FindMinPi_param_0];
	cvta.to.global.u64 	%rd1, %rd3;
	mov.u32 	%r1, %tid.x;
	mov.u32 	%r12, %ntid.x;
	shl.b32 	%r3, %r1, 1;
	mov.b32 	%r13, 1;
$L__BB0_1:
	mov.u32 	%r4, %r12;
	setp.ge.u32 	%p1, %r1, %r4;
	@%p1 bra 	$L__BB0_4;
	mul.lo.s32 	%r10, %r3, %r13;
	mul.wide.s32 	%rd4, %r10, 4;
	add.s64 	%rd2, %rd1, %rd4;
	ld.global.u32 	%r11, [%rd2];
	mul.wide.s32 	%rd5, %r13, 4;
	add.s64 	%rd6, %rd2, %rd5;
	ld.global.u32 	%r6, [%rd6];
	setp.lt.s32 	%p2, %r11, %r6;
	@%p2 bra 	$L__BB0_4;
	st.global.u32 	[%rd2], %r6;
$L__BB0_4:
	shl.b32 	%r13, %r13, 1;
	shr.u32 	%r12, %r4, 1;
	setp.gt.u32 	%p3, %r4, 1;
	@%p3 bra 	$L__BB0_1;
	ret;

}


// ===== COMPILED SASS (sm_100) =====

	.target	sm_100

	.elftype	@"ET_EXEC"


//--------------------- .note.nv.tkinfo           --------------------------
	.section	.note.nv.tkinfo,"",@"SHT_NOTE"
	.sectionflags	@"SHF_NOTE_NV_TKINFO"
	.tkinfo
        /*0018*/ 	.word	0x00000002
        /*0030*/ 	.string	""
        /*0030*/ 	.string	"ptxas"
        /*0030*/ 	.string	"Cuda compilation tools, release 13.0, V13.0.88"
        /*0030*/ 	.string	"Build cuda_13.0.r13.0/compiler.36424714_0"
        /*0030*/ 	.string	"-arch sm_100 -m 64 "



//--------------------- .note.nv.cuinfo           --------------------------
	.section	.note.nv.cuinfo,"",@"SHT_NOTE"
	.sectionflags	@"SHF_NOTE_NV_CUINFO"
        /*0018*/ 	.short	0x0002
        /*001a*/ 	.short	0x0064
        /*001c*/ 	.short	0x0082
	.zero		2


//--------------------- .nv.info                  --------------------------
	.section	.nv.info,"",@"SHT_CUDA_INFO"
	.align	4


	//----- nvinfo : EIATTR_REGCOUNT
	.align		4
        /*0000*/ 	.byte	0x04, 0x2f
        /*0002*/ 	.short	(.L_1 - .L_0)
	.align		4
.L_0:
        /*0004*/ 	.word	index@(_Z7FindMinPi)
        /*0008*/ 	.word	0x0000000d


	//----- nvinfo : EIATTR_FRAME_SIZE
	.align		4
.L_1:
        /*000c*/ 	.byte	0x04, 0x11
        /*000e*/ 	.short	(.L_3 - .L_2)
	.align		4
.L_2:
        /*0010*/ 	.word	index@(_Z7FindMinPi)
        /*0014*/ 	.word	0x00000000


	//----- nvinfo : EIATTR_MIN_STACK_SIZE
	.align		4
.L_3:
        /*0018*/ 	.byte	0x04, 0x12
        /*001a*/ 	.short	(.L_5 - .L_4)
	.align		4
.L_4:
        /*001c*/ 	.word	index@(_Z7FindMinPi)
        /*0020*/ 	.word	0x00000000
.L_5:


//--------------------- .nv.compat                --------------------------
	.section	.nv.compat,"",@"SHT_CUDA_COMPAT_INFO"
	.align	4
        /*0000*/ 	.byte	0x02, 0x09, 0x00, 0x00, 0x02, 0x02, 0x01, 0x00, 0x02, 0x05, 0x05, 0x00, 0x03, 0x07, 0x01, 0x01
        /*0010*/ 	.byte	0x02, 0x03, 0x00, 0x00, 0x02, 0x06, 0x01, 0x00, 0x04, 0x0b, 0x08, 0x00, 0x09, 0x00, 0x00, 0x00
        /*0020*/ 	.byte	0x00, 0x00, 0x00, 0x00


//--------------------- .nv.info._Z7FindMinPi     --------------------------
	.section	.nv.info._Z7FindMinPi,"",@"SHT_CUDA_INFO"
	.sectionflags	@""
	.align	4


	//----- nvinfo : EIATTR_CUDA_API_VERSION
	.align		4
        /*0000*/ 	.byte	0x04, 0x37
        /*0002*/ 	.short	(.L_7 - .L_6)
.L_6:
        /*0004*/ 	.word	0x00000082


	//----- nvinfo : EIATTR_KPARAM_INFO
	.align		4
.L_7:
        /*0008*/ 	.byte	0x04, 0x17
        /*000a*/ 	.short	(.L_9 - .L_8)
.L_8:
        /*000c*/ 	.word	0x00000000
        /*0010*/ 	.short	0x0000
        /*0012*/ 	.short	0x0000
        /*0014*/ 	.byte	0x00, 0xf5, 0x21, 0x00


	//----- nvinfo : EIATTR_SPARSE_MMA_MASK
	.align		4
.L_9:
        /*0018*/ 	.byte	0x03, 0x50
        /*001a*/ 	.short	0x0000


	//----- nvinfo : EIATTR_MAXREG_COUNT
	.align		4
        /*001c*/ 	.byte	0x03, 0x1b
        /*001e*/ 	.short	0x00ff


	//----- nvinfo : EIATTR_MERCURY_ISA_VERSION
	.align		4
        /*0020*/ 	.byte	0x03, 0x5f
        /*0022*/ 	.short	0x0101


	//----- nvinfo : EIATTR_VRC_CTA_INIT_COUNT
	.align		4
        /*0024*/ 	.byte	0x02, 0x4a
	.zero		1
	.zero		1


	//----- nvinfo : EIATTR_EXIT_INSTR_OFFSETS
	.align		4
        /*0028*/ 	.byte	0x04, 0x1c
        /*002a*/ 	.short	(.L_11 - .L_10)


	//   ....[0]....
.L_10:
        /*002c*/ 	.word	0x00000170


	//----- nvinfo : EIATTR_CRS_STACK_SIZE
	.align		4
.L_11:
        /*0030*/ 	.byte	0x04, 0x1e
        /*0032*/ 	.short	(.L_13 - .L_12)
.L_12:
        /*0034*/ 	.word	0x00000000


	//----- nvinfo : EIATTR_CBANK_PARAM_SIZE
	.align		4
.L_13:
        /*0038*/ 	.byte	0x03, 0x19
        /*003a*/ 	.short	0x0008


	//----- nvinfo : EIATTR_PARAM_CBANK
	.align		4
        /*003c*/ 	.byte	0x04, 0x0a
        /*003e*/ 	.short	(.L_15 - .L_14)
	.align		4
.L_14:
        /*0040*/ 	.word	index@(.nv.constant0._Z7FindMinPi)
        /*0044*/ 	.short	0x0380
        /*0046*/ 	.short	0x0008


	//----- nvinfo : EIATTR_SW_WAR
	.align		4
.L_15:
        /*0048*/ 	.byte	0x04, 0x36
        /*004a*/ 	.short	(.L_17 - .L_16)
.L_16:
        /*004c*/ 	.word	0x00000008
.L_17:


//--------------------- .nv.callgraph             --------------------------
	.section	.nv.callgraph,"",@"SHT_CUDA_CALLGRAPH"
	.align	4
	.sectionentsize	8
	.align		4
        /*0000*/ 	.word	0x00000000
	.align		4
        /*0004*/ 	.word	0xffffffff
	.align		4
        /*0008*/ 	.word	0x00000000
	.align		4
        /*000c*/ 	.word	0xfffffffe
	.align		4
        /*0010*/ 	.word	0x00000000
	.align		4
        /*0014*/ 	.word	0xfffffffd
	.align		4
        /*0018*/ 	.word	0x00000000
	.align		4
        /*001c*/ 	.word	0xfffffffc


//--------------------- .text._Z7FindMinPi        --------------------------
	.section	.text._Z7FindMinPi,"ax",@progbits
	.align	128
        .global         _Z7FindMinPi
        .type           _Z7FindMinPi,@function
        .size           _Z7FindMinPi,(.L_x_4 - _Z7FindMinPi)
        .other          _Z7FindMinPi,@"STO_CUDA_ENTRY STV_DEFAULT"
_Z7FindMinPi:
.text._Z7FindMinPi:
[----:B------:R-:W-:Y:S01]  /*0000*/  LDC R1, c[0x0][0x37c] ;  /* 0x0000df00ff017b82 */ /* 0x000fe20000000800 */
[----:B------:R-:W0:Y:S07]  /*0010*/  S2R R10, SR_TID.X ;  /* 0x00000000000a7919 */ /* 0x000e2e0000002100 */
[----:B------:R-:W1:Y:S01]  /*0020*/  LDC.64 R4, c[0x0][0x380] ;  /* 0x0000e000ff047b82 */ /* 0x000e620000000a00 */
[----:B------:R-:W-:Y:S01]  /*0030*/  HFMA2 R9, -RZ, RZ, 0, 5.9604644775390625e-08 ;  /* 0x00000001ff097431 */ /* 0x000fe200000001ff */
[----:B------:R-:W2:Y:S01]  /*0040*/  LDCU.64 UR6, c[0x0][0x358] ;  /* 0x00006b00ff0677ac */ /* 0x000ea20008000a00 */
[----:B------:R-:W3:Y:S02]  /*0050*/  LDCU UR4, c[0x0][0x360] ;  /* 0x00006c00ff0477ac */ /* 0x000ee40008000800 */
[----:B0-23--:R-:W-:-:S07]  /*0060*/  SHF.L.U32 R0, R10, 0x1, RZ ;  /* 0x000000010a007819 */ /* 0x00dfce00000006ff */
.L_x_2:
[----:B------:R-:W-:Y:S01]  /*0070*/  ISETP.GE.U32.AND P0, PT, R10, UR4, PT ;  /* 0x000000040a007c0c */ /* 0x000fe2000bf06070 */
[----:B------:R-:W-:-:S12]  /*0080*/  BSSY.RECONVERGENT B0, `(.L_x_0) ;  /* 0x0000009000007945 */ /* 0x000fd80003800200 */
[----:B0-----:R-:W-:Y:S05]  /*0090*/  @P0 BRA `(.L_x_1) ;  /* 0x00000000001c0947 */ /* 0x001fea0003800000 */
[----:B------:R-:W-:-:S04]  /*00a0*/  IMAD R7, R0, R9, RZ ;  /* 0x0000000900077224 */ /* 0x000fc800078e02ff */
[----:B-1----:R-:W-:-:S05]  /*00b0*/  IMAD.WIDE R6, R7, 0x4, R4 ;  /* 0x0000000407067825 */ /* 0x002fca00078e0204 */
[----:B------:R-:W2:Y:S01]  /*00c0*/  LDG.E R8, desc[UR6][R6.64] ;  /* 0x0000000606087981 */ /* 0x000ea2000c1e1900 */
[----:B------:R-:W-:-:S06]  /*00d0*/  IMAD.WIDE R2, R9, 0x4, R6 ;  /* 0x0000000409027825 */ /* 0x000fcc00078e0206 */
[----:B------:R-:W2:Y:S02]  /*00e0*/  LDG.E R3, desc[UR6][R2.64] ;  /* 0x0000000602037981 */ /* 0x000ea4000c1e1900 */
[----:B--2---:R-:W-:-:S13]  /*00f0*/  ISETP.GE.AND P0, PT, R8, R3, PT ;  /* 0x000000030800720c */ /* 0x004fda0003f06270 */
[----:B------:R0:W-:Y:S02]  /*0100*/  @P0 STG.E desc[UR6][R6.64], R3 ;  /* 0x0000000306000986 */ /* 0x0001e4000c101906 */
.L_x_1:
[----:B------:R-:W-:Y:S05]  /*0110*/  BSYNC.RECONVERGENT B0 ;  /* 0x0000000000007941 */ /* 0x000fea0003800200 */
.L_x_0:
[----:B------:R-:W-:Y:S01]  /*0120*/  UISETP.GT.U32.AND UP0, UPT, UR4, 0x1, UPT ;  /* 0x000000010400788c */ /* 0x000fe2000bf04070 */
[----:B------:R-:W-:Y:S01]  /*0130*/  SHF.L.U32 R9, R9, 0x1, RZ ;  /* 0x0000000109097819 */ /* 0x000fe200000006ff */
[----:B------:R-:W-:-:S07]  /*0140*/  USHF.R.U32.HI UR5, URZ, 0x1, UR4 ;  /* 0x00000001ff057899 */ /* 0x000fce0008011604 */
[----:B------:R-:W-:Y:S01]  /*0150*/  UMOV UR4, UR5 ;  /* 0x0000000500047c82 */ /* 0x000fe20008000000 */
[----:B------:R-:W-:Y:S05]  /*0160*/  BRA.U UP0, `(.L_x_2) ;  /* 0xfffffffd00c07547 */ /* 0x000fea000b83ffff */
[----:B------:R-:W-:Y:S05]  /*0170*/  EXIT ;  /* 0x000000000000794d */ /* 0x000fea0003800000 */
.L_x_3:
[----:B------:R-:W-:-:S00]  /*0180*/  BRA `(.L_x_3) ;  /* 0xfffffffc00fc7947 */ /* 0x000fc0000383ffff */
[----:B------:R-:W-:-:S00]  /*0190*/  NOP ;  /* 0x0000000000007918 */ /* 0x000fc00000000000 */
        /* <DEDUP_REMOVED lines=14> */
.L_x_4:


//--------------------- .nv.shared.reserved.0     --------------------------
	.section	.nv.shared.reserved.0,"aw",@nobits
	.weak		__nv_reservedSMEM_offset_0_alias
	.size		__nv_reservedSMEM_offset_0_alias, 0, 64
	.other		__nv_reservedSMEM_offset_0_alias,@"STO_CUDA_RESERVED_SHARED STV_DEFAULT"
__nv_reservedSMEM_offset_0_alias:
	.zero		0
	.zero		64


//--------------------- .nv.constant0._Z7FindMinPi --------------------------
	.section	.nv.constant0._Z7FindMinPi,"a",@progbits
	.sectionflags	@""
	.align	4
.nv.constant0._Z7FindMinPi:
	.zero		904


//--------------------- SYMBOLS --------------------------

	.type		.nv.reservedSmem.offset0,@object
	.size		.nv.reservedSmem.offset0,0x4
